//
// Generated by NVIDIA NVVM Compiler
//
// Compiler Build ID: CL-36424714
// Cuda compilation tools, release 13.0, V13.0.88
// Based on NVVM 20.0.0
//

.version 9.0
.target sm_100
.address_size 64

	// .globl	nano2_noop

.visible .entry nano2_noop()
{


	ret;

}


// ===== COMPILED SASS (sm_100) =====

	.target	sm_100

	.elftype	@"ET_EXEC"


//--------------------- .note.nv.tkinfo           --------------------------
	.section	.note.nv.tkinfo,"",@"SHT_NOTE"
	.sectionflags	@"SHF_NOTE_NV_TKINFO"
	.tkinfo
        /*0018*/ 	.word	0x00000002
        /*0030*/ 	.string	""
        /*0030*/ 	.string	"ptxas"
        /*0030*/ 	.string	"Cuda compilation tools, release 13.0, V13.0.88"
        /*0030*/ 	.string	"Build cuda_13.0.r13.0/compiler.36424714_0"
        /*0030*/ 	.string	"-arch sm_100 -m 64 "



//--------------------- .note.nv.cuinfo           --------------------------
	.section	.note.nv.cuinfo,"",@"SHT_NOTE"
	.sectionflags	@"SHF_NOTE_NV_CUINFO"
        /*0018*/ 	.short	0x0002
        /*001a*/ 	.short	0x0064
        /*001c*/ 	.short	0x0082
	.zero		2


//--------------------- .nv.info                  --------------------------
	.section	.nv.info,"",@"SHT_CUDA_INFO"
	.align	4


	//----- nvinfo : EIATTR_REGCOUNT
	.align		4
        /*0000*/ 	.byte	0x04, 0x2f
        /*0002*/ 	.short	(.L_1 - .L_0)
	.align		4
.L_0:
        /*0004*/ 	.word	index@(nano2_noop)
        /*0008*/ 	.word	0x00000004


	//----- nvinfo : EIATTR_FRAME_SIZE
	.align		4
.L_1:
        /*000c*/ 	.byte	0x04, 0x11
        /*000e*/ 	.short	(.L_3 - .L_2)
	.align		4
.L_2:
        /*0010*/ 	.word	index@(nano2_noop)
        /*0014*/ 	.word	0x00000000


	//----- nvinfo : EIATTR_MIN_STACK_SIZE
	.align		4
.L_3:
        /*0018*/ 	.byte	0x04, 0x12
        /*001a*/ 	.short	(.L_5 - .L_4)
	.align		4
.L_4:
        /*001c*/ 	.word	index@(nano2_noop)
        /*0020*/ 	.word	0x00000000
.L_5:


//--------------------- .nv.compat                --------------------------
	.section	.nv.compat,"",@"SHT_CUDA_COMPAT_INFO"
	.align	4
        /*0000*/ 	.byte	0x02, 0x09, 0x00, 0x00, 0x02, 0x02, 0x01, 0x00, 0x02, 0x05, 0x05, 0x00, 0x03, 0x07, 0x01, 0x01
        /*0010*/ 	.byte	0x02, 0x03, 0x00, 0x00, 0x02, 0x06, 0x01, 0x00, 0x04, 0x0b, 0x08, 0x00, 0x09, 0x00, 0x00, 0x00
        /*0020*/ 	.byte	0x00, 0x00, 0x00, 0x00


//--------------------- .nv.info.nano2_noop       --------------------------
	.section	.nv.info.nano2_noop,"",@"SHT_CUDA_INFO"
	.sectionflags	@""
	.align	4


	//----- nvinfo : EIATTR_CUDA_API_VERSION
	.align		4
        /*0000*/ 	.byte	0x04, 0x37
        /*0002*/ 	.short	(.L_7 - .L_6)
.L_6:
        /*0004*/ 	.word	0x00000082


	//----- nvinfo : EIATTR_SPARSE_MMA_MASK
	.align		4
.L_7:
        /*0008*/ 	.byte	0x03, 0x50
        /*000a*/ 	.short	0x0000


	//----- nvinfo : EIATTR_MAXREG_COUNT
	.align		4
        /*000c*/ 	.byte	0x03, 0x1b
        /*000e*/ 	.short	0x00ff


	//----- nvinfo : EIATTR_MERCURY_ISA_VERSION
	.align		4
        /*0010*/ 	.byte	0x03, 0x5f
        /*0012*/ 	.short	0x0101


	//----- nvinfo : EIATTR_VRC_CTA_INIT_COUNT
	.align		4
        /*0014*/ 	.byte	0x02, 0x4a
	.zero		1
	.zero		1


	//----- nvinfo : EIATTR_EXIT_INSTR_OFFSETS
	.align		4
        /*0018*/ 	.byte	0x04, 0x1c
        /*001a*/ 	.short	(.L_9 - .L_8)


	//   ....[0]....
.L_8:
        /*001c*/ 	.word	0x00000010


	//----- nvinfo : EIATTR_SW_WAR
	.align		4
.L_9:
        /*0020*/ 	.byte	0x04, 0x36
        /*0022*/ 	.short	(.L_11 - .L_10)
.L_10:
        /*0024*/ 	.word	0x00000008
.L_11:


//--------------------- .nv.callgraph             --------------------------
	.section	.nv.callgraph,"",@"SHT_CUDA_CALLGRAPH"
	.align	4
	.sectionentsize	8
	.align		4
        /*0000*/ 	.word	0x00000000
	.align		4
        /*0004*/ 	.word	0xffffffff
	.align		4
        /*0008*/ 	.word	0x00000000
	.align		4
        /*000c*/ 	.word	0xfffffffe
	.align		4
        /*0010*/ 	.word	0x00000000
	.align		4
        /*0014*/ 	.word	0xfffffffd
	.align		4
        /*0018*/ 	.word	0x00000000
	.align		4
        /*001c*/ 	.word	0xfffffffc


//--------------------- .text.nano2_noop          --------------------------
	.section	.text.nano2_noop,"ax",@progbits
	.align	128
        .global         nano2_noop
        .type           nano2_noop,@function
        .size           nano2_noop,(.L_x_1 - nano2_noop)
        .other          nano2_noop,@"STO_CUDA_ENTRY STV_DEFAULT"
nano2_noop:
.text.nano2_noop:
[----:B------:R-:W-:Y:S01]  /*0000*/  LDC R1, c[0x0][0x37c] ;  /* 0x0000df00ff017b82 */ /* 0x000fe20000000800 */
[----:B------:R-:W-:Y:S05]  /*0010*/  EXIT ;  /* 0x000000000000794d */ /* 0x000fea0003800000 */
.L_x_0:
[----:B------:R-:W-:-:S00]  /*0020*/  BRA `(.L_x_0) ;  /* 0xfffffffc00fc7947 */ /* 0x000fc0000383ffff */
[----:B------:R-:W-:-:S00]  /*0030*/  NOP ;  /* 0x0000000000007918 */ /* 0x000fc00000000000 */
        /* <DEDUP_REMOVED lines=12> */
.L_x_1:


//--------------------- .nv.shared.reserved.0     --------------------------
	.section	.nv.shared.reserved.0,"aw",@nobits
	.weak		__nv_reservedSMEM_offset_0_alias
	.size		__nv_reservedSMEM_offset_0_alias, 0, 64
	.other		__nv_reservedSMEM_offset_0_alias,@"STO_CUDA_RESERVED_SHARED STV_DEFAULT"
__nv_reservedSMEM_offset_0_alias:
	.zero		0
	.zero		64


//--------------------- .nv.constant0.nano2_noop  --------------------------
	.section	.nv.constant0.nano2_noop,"a",@progbits
	.sectionflags	@""
	.align	4
.nv.constant0.nano2_noop:
	.zero		896


//--------------------- SYMBOLS --------------------------

	.type		.nv.reservedSmem.offset0,@object
	.size		.nv.reservedSmem.offset0,0x4
